//
// Generated by NVIDIA NVVM Compiler
//
// Compiler Build ID: CL-36424714
// Cuda compilation tools, release 13.0, V13.0.88
// Based on NVVM 20.0.0
//

.version 9.0
.target sm_100
.address_size 64

	// .globl	_Z7add_onePfi

.visible .entry _Z7add_onePfi(
	.param .u64 .ptr .align 1 _Z7add_onePfi_param_0,
	.param .u32 _Z7add_onePfi_param_1
)
{
	.reg .pred 	%p<2>;
	.reg .b32 	%r<6>;
	.reg .b32 	%f<3>;
	.reg .b64 	%rd<5>;

	ld.param.u64 	%rd1, [_Z7add_onePfi_param_0];
	ld.param.u32 	%r2, [_Z7add_onePfi_param_1];
	mov.u32 	%r3, %ctaid.x;
	mov.u32 	%r4, %ntid.x;
	mov.u32 	%r5, %tid.x;
	mad.lo.s32 	%r1, %r3, %r4, %r5;
	setp.ge.s32 	%p1, %r1, %r2;
	@%p1 bra 	$L__BB0_2;
	cvta.to.global.u64 	%rd2, %rd1;
	mul.wide.s32 	%rd3, %r1, 4;
	add.s64 	%rd4, %rd2, %rd3;
	ld.global.f32 	%f1, [%rd4];
	add.f32 	%f2, %f1, 0f3F800000;
	st.global.f32 	[%rd4], %f2;
$L__BB0_2:
	ret;

}


// ===== COMPILED SASS (sm_100) =====

	.target	sm_100

	.elftype	@"ET_EXEC"


//--------------------- .note.nv.tkinfo           --------------------------
	.section	.note.nv.tkinfo,"",@"SHT_NOTE"
	.sectionflags	@"SHF_NOTE_NV_TKINFO"
	.tkinfo
        /*0018*/ 	.word	0x00000002
        /*0030*/ 	.string	""
        /*0030*/ 	.string	"ptxas"
        /*0030*/ 	.string	"Cuda compilation tools, release 13.0, V13.0.88"
        /*0030*/ 	.string	"Build cuda_13.0.r13.0/compiler.36424714_0"
        /*0030*/ 	.string	"-arch sm_100 -m 64 "



//--------------------- .note.nv.cuinfo           --------------------------
	.section	.note.nv.cuinfo,"",@"SHT_NOTE"
	.sectionflags	@"SHF_NOTE_NV_CUINFO"
        /*0018*/ 	.short	0x0002
        /*001a*/ 	.short	0x0064
        /*001c*/ 	.short	0x0082
	.zero		2


//--------------------- .nv.info                  --------------------------
	.section	.nv.info,"",@"SHT_CUDA_INFO"
	.align	4


	//----- nvinfo : EIATTR_REGCOUNT
	.align		4
        /*0000*/ 	.byte	0x04, 0x2f
        /*0002*/ 	.short	(.L_1 - .L_0)
	.align		4
.L_0:
        /*0004*/ 	.word	index@(_Z7add_onePfi)
        /*0008*/ 	.word	0x00000008


	//----- nvinfo : EIATTR_FRAME_SIZE
	.align		4
.L_1:
        /*000c*/ 	.byte	0x04, 0x11
        /*000e*/ 	.short	(.L_3 - .L_2)
	.align		4
.L_2:
        /*0010*/ 	.word	index@(_Z7add_onePfi)
        /*0014*/ 	.word	0x00000000


	//----- nvinfo : EIATTR_MIN_STACK_SIZE
	.align		4
.L_3:
        /*0018*/ 	.byte	0x04, 0x12
        /*001a*/ 	.short	(.L_5 - .L_4)
	.align		4
.L_4:
        /*001c*/ 	.word	index@(_Z7add_onePfi)
        /*0020*/ 	.word	0x00000000
.L_5:


//--------------------- .nv.compat                --------------------------
	.section	.nv.compat,"",@"SHT_CUDA_COMPAT_INFO"
	.align	4
        /*0000*/ 	.byte	0x02, 0x09, 0x00, 0x00, 0x02, 0x02, 0x01, 0x00, 0x02, 0x05, 0x05, 0x00, 0x03, 0x07, 0x01, 0x01
        /*0010*/ 	.byte	0x02, 0x03, 0x00, 0x00, 0x02, 0x06, 0x01, 0x00, 0x04, 0x0b, 0x08, 0x00, 0x09, 0x00, 0x00, 0x00
        /*0020*/ 	.byte	0x00, 0x00, 0x00, 0x00


//--------------------- .nv.info._Z7add_onePfi    --------------------------
	.section	.nv.info._Z7add_onePfi,"",@"SHT_CUDA_INFO"
	.sectionflags	@""
	.align	4


	//----- nvinfo : EIATTR_CUDA_API_VERSION
	.align		4
        /*0000*/ 	.byte	0x04, 0x37
        /*0002*/ 	.short	(.L_7 - .L_6)
.L_6:
        /*0004*/ 	.word	0x00000082


	//----- nvinfo : EIATTR_KPARAM_INFO
	.align		4
.L_7:
        /*0008*/ 	.byte	0x04, 0x17
        /*000a*/ 	.short	(.L_9 - .L_8)
.L_8:
        /*000c*/ 	.word	0x00000000
        /*0010*/ 	.short	0x0001
        /*0012*/ 	.short	0x0008
        /*0014*/ 	.byte	0x00, 0xf0, 0x11, 0x00


	//----- nvinfo : EIATTR_KPARAM_INFO
	.align		4
.L_9:
        /*0018*/ 	.byte	0x04, 0x17
        /*001a*/ 	.short	(.L_11 - .L_10)
.L_10:
        /*001c*/ 	.word	0x00000000
        /*0020*/ 	.short	0x0000
        /*0022*/ 	.short	0x0000
        /*0024*/ 	.byte	0x00, 0xf5, 0x21, 0x00


	//----- nvinfo : EIATTR_SPARSE_MMA_MASK
	.align		4
.L_11:
        /*0028*/ 	.byte	0x03, 0x50
        /*002a*/ 	.short	0x0000


	//----- nvinfo : EIATTR_MAXREG_COUNT
	.align		4
        /*002c*/ 	.byte	0x03, 0x1b
        /*002e*/ 	.short	0x00ff


	//----- nvinfo : EIATTR_MERCURY_ISA_VERSION
	.align		4
        /*0030*/ 	.byte	0x03, 0x5f
        /*0032*/ 	.short	0x0101


	//----- nvinfo : EIATTR_VRC_CTA_INIT_COUNT
	.align		4
        /*0034*/ 	.byte	0x02, 0x4a
	.zero		1
	.zero		1


	//----- nvinfo : EIATTR_EXIT_INSTR_OFFSETS
	.align		4
        /*0038*/ 	.byte	0x04, 0x1c
        /*003a*/ 	.short	(.L_13 - .L_12)


	//   ....[0]....
.L_12:
        /*003c*/ 	.word	0x00000070


	//   ....[1]....
        /*0040*/ 	.word	0x000000e0


	//----- nvinfo : EIATTR_CBANK_PARAM_SIZE
	.align		4
.L_13:
        /*0044*/ 	.byte	0x03, 0x19
        /*0046*/ 	.short	0x000c


	//----- nvinfo : EIATTR_PARAM_CBANK
	.align		4
        /*0048*/ 	.byte	0x04, 0x0a
        /*004a*/ 	.short	(.L_15 - .L_14)
	.align		4
.L_14:
        /*004c*/ 	.word	index@(.nv.constant0._Z7add_onePfi)
        /*0050*/ 	.short	0x0380
        /*0052*/ 	.short	0x000c


	//----- nvinfo : EIATTR_SW_WAR
	.align		4
.L_15:
        /*0054*/ 	.byte	0x04, 0x36
        /*0056*/ 	.short	(.L_17 - .L_16)
.L_16:
        /*0058*/ 	.word	0x00000008
.L_17:


//--------------------- .nv.callgraph             --------------------------
	.section	.nv.callgraph,"",@"SHT_CUDA_CALLGRAPH"
	.align	4
	.sectionentsize	8
	.align		4
        /*0000*/ 	.word	0x00000000
	.align		4
        /*0004*/ 	.word	0xffffffff
	.align		4
        /*0008*/ 	.word	0x00000000
	.align		4
        /*000c*/ 	.word	0xfffffffe
	.align		4
        /*0010*/ 	.word	0x00000000
	.align		4
        /*0014*/ 	.word	0xfffffffd
	.align		4
        /*0018*/ 	.word	0x00000000
	.align		4
        /*001c*/ 	.word	0xfffffffc


//--------------------- .text._Z7add_onePfi       --------------------------
	.section	.text._Z7add_onePfi,"ax",@progbits
	.align	128
        .global         _Z7add_onePfi
        .type           _Z7add_onePfi,@function
        .size           _Z7add_onePfi,(.L_x_1 - _Z7add_onePfi)
        .other          _Z7add_onePfi,@"STO_CUDA_ENTRY STV_DEFAULT"
_Z7add_onePfi:
.text._Z7add_onePfi:
[----:B------:R-:W-:Y:S01]  /*0000*/  LDC R1, c[0x0][0x37c] ;  /* 0x0000df00ff017b82 */ /* 0x000fe20000000800 */
[----:B------:R-:W0:Y:S07]  /*0010*/  S2R R0, SR_TID.X ;  /* 0x0000000000007919 */ /* 0x000e2e0000002100 */
[----:B------:R-:W0:Y:S01]  /*0020*/  S2UR UR4, SR_CTAID.X ;  /* 0x00000000000479c3 */ /* 0x000e220000002500 */
[----:B------:R-:W1:Y:S07]  /*0030*/  LDCU UR5, c[0x0][0x388] ;  /* 0x00007100ff0577ac */ /* 0x000e6e0008000800 */
[----:B------:R-:W0:Y:S02]  /*0040*/  LDC R5, c[0x0][0x360] ;  /* 0x0000d800ff057b82 */ /* 0x000e240000000800 */
[----:B0-----:R-:W-:-:S05]  /*0050*/  IMAD R5, R5, UR4, R0 ;  /* 0x0000000405057c24 */ /* 0x001fca000f8e0200 */
[----:B-1----:R-:W-:-:S13]  /*0060*/  ISETP.GE.AND P0, PT, R5, UR5, PT ;  /* 0x0000000505007c0c */ /* 0x002fda000bf06270 */
[----:B------:R-:W-:Y:S05]  /*0070*/  @P0 EXIT ;  /* 0x000000000000094d */ /* 0x000fea0003800000 */
[----:B------:R-:W0:Y:S01]  /*0080*/  LDC.64 R2, c[0x0][0x380] ;  /* 0x0000e000ff027b82 */ /* 0x000e220000000a00 */
[----:B------:R-:W1:Y:S01]  /*0090*/  LDCU.64 UR4, c[0x0][0x358] ;  /* 0x00006b00ff0477ac */ /* 0x000e620008000a00 */
[----:B0-----:R-:W-:-:S05]  /*00a0*/  IMAD.WIDE R2, R5, 0x4, R2 ;  /* 0x0000000405027825 */ /* 0x001fca00078e0202 */
[----:B-1----:R-:W2:Y:S02]  /*00b0*/  LDG.E R0, desc[UR4][R2.64] ;  /* 0x0000000402007981 */ /* 0x002ea4000c1e1900 */
[----:B--2---:R-:W-:-:S05]  /*00c0*/  FADD R5, R0, 1 ;  /* 0x3f80000000057421 */ /* 0x004fca0000000000 */
[----:B------:R-:W-:Y:S01]  /*00d0*/  STG.E desc[UR4][R2.64], R5 ;  /* 0x0000000502007986 */ /* 0x000fe2000c101904 */
[----:B------:R-:W-:Y:S05]  /*00e0*/  EXIT ;  /* 0x000000000000794d */ /* 0x000fea0003800000 */
.L_x_0:
[----:B------:R-:W-:-:S00]  /*00f0*/  BRA `(.L_x_0) ;  /* 0xfffffffc00fc7947 */ /* 0x000fc0000383ffff */
[----:B------:R-:W-:-:S00]  /*0100*/  NOP ;  /* 0x0000000000007918 */ /* 0x000fc00000000000 */
[----:B------:R-:W-:-:S00]  /*0110*/  NOP ;  /* 0x0000000000007918 */ /* 0x000fc00000000000 */
[----:B------:R-:W-:-:S00]  /*0120*/  NOP ;  /* 0x0000000000007918 */ /* 0x000fc00000000000 */
[----:B------:R-:W-:-:S00]  /*0130*/  NOP ;  /* 0x0000000000007918 */ /* 0x000fc00000000000 */
[----:B------:R-:W-:-:S00]  /*0140*/  NOP ;  /* 0x0000000000007918 */ /* 0x000fc00000000000 */
[----:B------:R-:W-:-:S00]  /*0150*/  NOP ;  /* 0x0000000000007918 */ /* 0x000fc00000000000 */
[----:B------:R-:W-:-:S00]  /*0160*/  NOP ;  /* 0x0000000000007918 */ /* 0x000fc00000000000 */
[----:B------:R-:W-:-:S00]  /*0170*/  NOP ;  /* 0x0000000000007918 */ /* 0x000fc00000000000 */
.L_x_1:


//--------------------- .nv.shared.reserved.0     --------------------------
	.section	.nv.shared.reserved.0,"aw",@nobits
	.weak		__nv_reservedSMEM_offset_0_alias
	.size		__nv_reservedSMEM_offset_0_alias, 0, 64
	.other		__nv_reservedSMEM_offset_0_alias,@"STO_CUDA_RESERVED_SHARED STV_DEFAULT"
__nv_reservedSMEM_offset_0_alias:
	.zero		0
	.zero		64


//--------------------- .nv.constant0._Z7add_onePfi --------------------------
	.section	.nv.constant0._Z7add_onePfi,"a",@progbits
	.sectionflags	@""
	.align	4
.nv.constant0._Z7add_onePfi:
	.zero		908


//--------------------- SYMBOLS --------------------------

	.type		.nv.reservedSmem.offset0,@object
	.size		.nv.reservedSmem.offset0,0x4
